//
// Generated by NVIDIA NVVM Compiler
//
// Compiler Build ID: CL-36424714
// Cuda compilation tools, release 13.0, V13.0.88
// Based on NVVM 20.0.0
//

.version 9.0
.target sm_100
.address_size 64

	// .globl	_Z13Add_on_devicePKfS0_Pfi

.visible .entry _Z13Add_on_devicePKfS0_Pfi(
	.param .u64 .ptr .align 1 _Z13Add_on_devicePKfS0_Pfi_param_0,
	.param .u64 .ptr .align 1 _Z13Add_on_devicePKfS0_Pfi_param_1,
	.param .u64 .ptr .align 1 _Z13Add_on_devicePKfS0_Pfi_param_2,
	.param .u32 _Z13Add_on_devicePKfS0_Pfi_param_3
)
{
	.reg .pred 	%p<2>;
	.reg .b32 	%r<5>;
	.reg .b32 	%f<4>;
	.reg .b64 	%rd<13>;

	ld.param.u64 	%rd2, [_Z13Add_on_devicePKfS0_Pfi_param_0];
	ld.param.u64 	%rd3, [_Z13Add_on_devicePKfS0_Pfi_param_1];
	ld.param.u64 	%rd4, [_Z13Add_on_devicePKfS0_Pfi_param_2];
	ld.param.s32 	%rd5, [_Z13Add_on_devicePKfS0_Pfi_param_3];
	mov.u32 	%r1, %tid.x;
	mov.u32 	%r2, %ctaid.x;
	mov.u32 	%r3, %ntid.x;
	mad.lo.s32 	%r4, %r2, %r3, %r1;
	cvt.u64.u32 	%rd1, %r4;
	setp.ge.u64 	%p1, %rd1, %rd5;
	@%p1 bra 	$L__BB0_2;
	cvta.to.global.u64 	%rd6, %rd2;
	cvta.to.global.u64 	%rd7, %rd3;
	cvta.to.global.u64 	%rd8, %rd4;
	shl.b64 	%rd9, %rd1, 2;
	add.s64 	%rd10, %rd6, %rd9;
	ld.global.f32 	%f1, [%rd10];
	add.s64 	%rd11, %rd7, %rd9;
	ld.global.f32 	%f2, [%rd11];
	add.f32 	%f3, %f1, %f2;
	add.s64 	%rd12, %rd8, %rd9;
	st.global.f32 	[%rd12], %f3;
$L__BB0_2:
	ret;

}


// ===== COMPILED SASS (sm_100) =====

	.target	sm_100

	.elftype	@"ET_EXEC"


//--------------------- .note.nv.tkinfo           --------------------------
	.section	.note.nv.tkinfo,"",@"SHT_NOTE"
	.sectionflags	@"SHF_NOTE_NV_TKINFO"
	.tkinfo
        /*0018*/ 	.word	0x00000002
        /*0030*/ 	.string	""
        /*0030*/ 	.string	"ptxas"
        /*0030*/ 	.string	"Cuda compilation tools, release 13.0, V13.0.88"
        /*0030*/ 	.string	"Build cuda_13.0.r13.0/compiler.36424714_0"
        /*0030*/ 	.string	"-arch sm_100 -m 64 "



//--------------------- .note.nv.cuinfo           --------------------------
	.section	.note.nv.cuinfo,"",@"SHT_NOTE"
	.sectionflags	@"SHF_NOTE_NV_CUINFO"
        /*0018*/ 	.short	0x0002
        /*001a*/ 	.short	0x0064
        /*001c*/ 	.short	0x0082
	.zero		2


//--------------------- .nv.info                  --------------------------
	.section	.nv.info,"",@"SHT_CUDA_INFO"
	.align	4


	//----- nvinfo : EIATTR_REGCOUNT
	.align		4
        /*0000*/ 	.byte	0x04, 0x2f
        /*0002*/ 	.short	(.L_1 - .L_0)
	.align		4
.L_0:
        /*0004*/ 	.word	index@(_Z13Add_on_devicePKfS0_Pfi)
        /*0008*/ 	.word	0x0000000c


	//----- nvinfo : EIATTR_FRAME_SIZE
	.align		4
.L_1:
        /*000c*/ 	.byte	0x04, 0x11
        /*000e*/ 	.short	(.L_3 - .L_2)
	.align		4
.L_2:
        /*0010*/ 	.word	index@(_Z13Add_on_devicePKfS0_Pfi)
        /*0014*/ 	.word	0x00000000


	//----- nvinfo : EIATTR_MIN_STACK_SIZE
	.align		4
.L_3:
        /*0018*/ 	.byte	0x04, 0x12
        /*001a*/ 	.short	(.L_5 - .L_4)
	.align		4
.L_4:
        /*001c*/ 	.word	index@(_Z13Add_on_devicePKfS0_Pfi)
        /*0020*/ 	.word	0x00000000
.L_5:


//--------------------- .nv.compat                --------------------------
	.section	.nv.compat,"",@"SHT_CUDA_COMPAT_INFO"
	.align	4
        /*0000*/ 	.byte	0x02, 0x09, 0x00, 0x00, 0x02, 0x02, 0x01, 0x00, 0x02, 0x05, 0x05, 0x00, 0x03, 0x07, 0x01, 0x01
        /*0010*/ 	.byte	0x02, 0x03, 0x00, 0x00, 0x02, 0x06, 0x01, 0x00, 0x04, 0x0b, 0x08, 0x00, 0x09, 0x00, 0x00, 0x00
        /*0020*/ 	.byte	0x00, 0x00, 0x00, 0x00


//--------------------- .nv.info._Z13Add_on_devicePKfS0_Pfi --------------------------
	.section	.nv.info._Z13Add_on_devicePKfS0_Pfi,"",@"SHT_CUDA_INFO"
	.sectionflags	@""
	.align	4


	//----- nvinfo : EIATTR_CUDA_API_VERSION
	.align		4
        /*0000*/ 	.byte	0x04, 0x37
        /*0002*/ 	.short	(.L_7 - .L_6)
.L_6:
        /*0004*/ 	.word	0x00000082


	//----- nvinfo : EIATTR_KPARAM_INFO
	.align		4
.L_7:
        /*0008*/ 	.byte	0x04, 0x17
        /*000a*/ 	.short	(.L_9 - .L_8)
.L_8:
        /*000c*/ 	.word	0x00000000
        /*0010*/ 	.short	0x0003
        /*0012*/ 	.short	0x0018
        /*0014*/ 	.byte	0x00, 0xf0, 0x11, 0x00


	//----- nvinfo : EIATTR_KPARAM_INFO
	.align		4
.L_9:
        /*0018*/ 	.byte	0x04, 0x17
        /*001a*/ 	.short	(.L_11 - .L_10)
.L_10:
        /*001c*/ 	.word	0x00000000
        /*0020*/ 	.short	0x0002
        /*0022*/ 	.short	0x0010
        /*0024*/ 	.byte	0x00, 0xf5, 0x21, 0x00


	//----- nvinfo : EIATTR_KPARAM_INFO
	.align		4
.L_11:
        /*0028*/ 	.byte	0x04, 0x17
        /*002a*/ 	.short	(.L_13 - .L_12)
.L_12:
        /*002c*/ 	.word	0x00000000
        /*0030*/ 	.short	0x0001
        /*0032*/ 	.short	0x0008
        /*0034*/ 	.byte	0x00, 0xf5, 0x21, 0x00


	//----- nvinfo : EIATTR_KPARAM_INFO
	.align		4
.L_13:
        /*0038*/ 	.byte	0x04, 0x17
        /*003a*/ 	.short	(.L_15 - .L_14)
.L_14:
        /*003c*/ 	.word	0x00000000
        /*0040*/ 	.short	0x0000
        /*0042*/ 	.short	0x0000
        /*0044*/ 	.byte	0x00, 0xf5, 0x21, 0x00


	//----- nvinfo : EIATTR_SPARSE_MMA_MASK
	.align		4
.L_15:
        /*0048*/ 	.byte	0x03, 0x50
        /*004a*/ 	.short	0x0000


	//----- nvinfo : EIATTR_MAXREG_COUNT
	.align		4
        /*004c*/ 	.byte	0x03, 0x1b
        /*004e*/ 	.short	0x00ff


	//----- nvinfo : EIATTR_MERCURY_ISA_VERSION
	.align		4
        /*0050*/ 	.byte	0x03, 0x5f
        /*0052*/ 	.short	0x0101


	//----- nvinfo : EIATTR_VRC_CTA_INIT_COUNT
	.align		4
        /*0054*/ 	.byte	0x02, 0x4a
	.zero		1
	.zero		1


	//----- nvinfo : EIATTR_EXIT_INSTR_OFFSETS
	.align		4
        /*0058*/ 	.byte	0x04, 0x1c
        /*005a*/ 	.short	(.L_17 - .L_16)


	//   ....[0]....
.L_16:
        /*005c*/ 	.word	0x00000090


	//   ....[1]....
        /*0060*/ 	.word	0x00000190


	//----- nvinfo : EIATTR_CBANK_PARAM_SIZE
	.align		4
.L_17:
        /*0064*/ 	.byte	0x03, 0x19
        /*0066*/ 	.short	0x001c


	//----- nvinfo : EIATTR_PARAM_CBANK
	.align		4
        /*0068*/ 	.byte	0x04, 0x0a
        /*006a*/ 	.short	(.L_19 - .L_18)
	.align		4
.L_18:
        /*006c*/ 	.word	index@(.nv.constant0._Z13Add_on_devicePKfS0_Pfi)
        /*0070*/ 	.short	0x0380
        /*0072*/ 	.short	0x001c


	//----- nvinfo : EIATTR_SW_WAR
	.align		4
.L_19:
        /*0074*/ 	.byte	0x04, 0x36
        /*0076*/ 	.short	(.L_21 - .L_20)
.L_20:
        /*0078*/ 	.word	0x00000008
.L_21:


//--------------------- .nv.callgraph             --------------------------
	.section	.nv.callgraph,"",@"SHT_CUDA_CALLGRAPH"
	.align	4
	.sectionentsize	8
	.align		4
        /*0000*/ 	.word	0x00000000
	.align		4
        /*0004*/ 	.word	0xffffffff
	.align		4
        /*0008*/ 	.word	0x00000000
	.align		4
        /*000c*/ 	.word	0xfffffffe
	.align		4
        /*0010*/ 	.word	0x00000000
	.align		4
        /*0014*/ 	.word	0xfffffffd
	.align		4
        /*0018*/ 	.word	0x00000000
	.align		4
        /*001c*/ 	.word	0xfffffffc


//--------------------- .text._Z13Add_on_devicePKfS0_Pfi --------------------------
	.section	.text._Z13Add_on_devicePKfS0_Pfi,"ax",@progbits
	.align	128
        .global         _Z13Add_on_devicePKfS0_Pfi
        .type           _Z13Add_on_devicePKfS0_Pfi,@function
        .size           _Z13Add_on_devicePKfS0_Pfi,(.L_x_1 - _Z13Add_on_devicePKfS0_Pfi)
        .other          _Z13Add_on_devicePKfS0_Pfi,@"STO_CUDA_ENTRY STV_DEFAULT"
_Z13Add_on_devicePKfS0_Pfi:
.text._Z13Add_on_devicePKfS0_Pfi:
[----:B------:R-:W-:Y:S01]  /*0000*/  LDC R1, c[0x0][0x37c] ;  /* 0x0000df00ff017b82 */ /* 0x000fe20000000800 */
[----:B------:R-:W0:Y:S07]  /*0010*/  S2R R0, SR_TID.X ;  /* 0x0000000000007919 */ /* 0x000e2e0000002100 */
[----:B------:R-:W0:Y:S01]  /*0020*/  S2UR UR4, SR_CTAID.X ;  /* 0x00000000000479c3 */ /* 0x000e220000002500 */
[----:B------:R-:W1:Y:S07]  /*0030*/  LDCU UR5, c[0x0][0x398] ;  /* 0x00007300ff0577ac */ /* 0x000e6e0008000800 */
[----:B------:R-:W0:Y:S02]  /*0040*/  LDC R3, c[0x0][0x360] ;  /* 0x0000d800ff037b82 */ /* 0x000e240000000800 */
[----:B0-----:R-:W-:Y:S01]  /*0050*/  IMAD R0, R3, UR4, R0 ;  /* 0x0000000403007c24 */ /* 0x001fe2000f8e0200 */
[----:B-1----:R-:W-:-:S04]  /*0060*/  USHF.R.S32.HI UR4, URZ, 0x1f, UR5 ;  /* 0x0000001fff047899 */ /* 0x002fc80008011405 */
[----:B------:R-:W-:-:S04]  /*0070*/  ISETP.GE.U32.AND P0, PT, R0, UR5, PT ;  /* 0x0000000500007c0c */ /* 0x000fc8000bf06070 */
[----:B------:R-:W-:-:S13]  /*0080*/  ISETP.GE.U32.AND.EX P0, PT, RZ, UR4, PT, P0 ;  /* 0x00000004ff007c0c */ /* 0x000fda000bf06100 */
[----:B------:R-:W-:Y:S05]  /*0090*/  @P0 EXIT ;  /* 0x000000000000094d */ /* 0x000fea0003800000 */
[----:B------:R-:W0:Y:S01]  /*00a0*/  LDCU.128 UR8, c[0x0][0x380] ;  /* 0x00007000ff0877ac */ /* 0x000e220008000c00 */
[----:B------:R-:W-:Y:S01]  /*00b0*/  IMAD.SHL.U32 R6, R0, 0x4, RZ ;  /* 0x0000000400067824 */ /* 0x000fe200078e00ff */
[----:B------:R-:W-:Y:S01]  /*00c0*/  SHF.R.U32.HI R0, RZ, 0x1e, R0 ;  /* 0x0000001eff007819 */ /* 0x000fe20000011600 */
[----:B------:R-:W1:Y:S01]  /*00d0*/  LDCU.64 UR4, c[0x0][0x358] ;  /* 0x00006b00ff0477ac */ /* 0x000e620008000a00 */
[----:B------:R-:W2:Y:S02]  /*00e0*/  LDCU.64 UR6, c[0x0][0x390] ;  /* 0x00007200ff0677ac */ /* 0x000ea40008000a00 */
[C---:B0-----:R-:W-:Y:S02]  /*00f0*/  IADD3 R4, P1, PT, R6.reuse, UR10, RZ ;  /* 0x0000000a06047c10 */ /* 0x041fe4000ff3e0ff */
[----:B------:R-:W-:Y:S02]  /*0100*/  IADD3 R2, P0, PT, R6, UR8, RZ ;  /* 0x0000000806027c10 */ /* 0x000fe4000ff1e0ff */
[----:B------:R-:W-:-:S02]  /*0110*/  IADD3.X R5, PT, PT, R0, UR11, RZ, P1, !PT ;  /* 0x0000000b00057c10 */ /* 0x000fc40008ffe4ff */
[----:B------:R-:W-:-:S04]  /*0120*/  IADD3.X R3, PT, PT, R0, UR9, RZ, P0, !PT ;  /* 0x0000000900037c10 */ /* 0x000fc800087fe4ff */
[----:B-1----:R-:W3:Y:S04]  /*0130*/  LDG.E R5, desc[UR4][R4.64] ;  /* 0x0000000404057981 */ /* 0x002ee8000c1e1900 */
[----:B------:R-:W3:Y:S01]  /*0140*/  LDG.E R2, desc[UR4][R2.64] ;  /* 0x0000000402027981 */ /* 0x000ee2000c1e1900 */
[----:B--2---:R-:W-:-:S04]  /*0150*/  IADD3 R6, P0, PT, R6, UR6, RZ ;  /* 0x0000000606067c10 */ /* 0x004fc8000ff1e0ff */
[----:B------:R-:W-:Y:S01]  /*0160*/  IADD3.X R7, PT, PT, R0, UR7, RZ, P0, !PT ;  /* 0x0000000700077c10 */ /* 0x000fe200087fe4ff */
[----:B---3--:R-:W-:-:S05]  /*0170*/  FADD R9, R2, R5 ;  /* 0x0000000502097221 */ /* 0x008fca0000000000 */
[----:B------:R-:W-:Y:S01]  /*0180*/  STG.E desc[UR4][R6.64], R9 ;  /* 0x0000000906007986 */ /* 0x000fe2000c101904 */
[----:B------:R-:W-:Y:S05]  /*0190*/  EXIT ;  /* 0x000000000000794d */ /* 0x000fea0003800000 */
.L_x_0:
[----:B------:R-:W-:-:S00]  /*01a0*/  BRA `(.L_x_0) ;  /* 0xfffffffc00fc7947 */ /* 0x000fc0000383ffff */
[----:B------:R-:W-:-:S00]  /*01b0*/  NOP ;  /* 0x0000000000007918 */ /* 0x000fc00000000000 */
        /* <DEDUP_REMOVED lines=12> */
.L_x_1:


//--------------------- .nv.shared.reserved.0     --------------------------
	.section	.nv.shared.reserved.0,"aw",@nobits
	.weak		__nv_reservedSMEM_offset_0_alias
	.size		__nv_reservedSMEM_offset_0_alias, 0, 64
	.other		__nv_reservedSMEM_offset_0_alias,@"STO_CUDA_RESERVED_SHARED STV_DEFAULT"
__nv_reservedSMEM_offset_0_alias:
	.zero		0
	.zero		64


//--------------------- .nv.constant0._Z13Add_on_devicePKfS0_Pfi --------------------------
	.section	.nv.constant0._Z13Add_on_devicePKfS0_Pfi,"a",@progbits
	.sectionflags	@""
	.align	4
.nv.constant0._Z13Add_on_devicePKfS0_Pfi:
	.zero		924


//--------------------- SYMBOLS --------------------------

	.type		.nv.reservedSmem.offset0,@object
	.size		.nv.reservedSmem.offset0,0x4
